//
// Generated by NVIDIA NVVM Compiler
//
// Compiler Build ID: CL-36424714
// Cuda compilation tools, release 13.0, V13.0.88
// Based on NVVM 20.0.0
//

.version 9.0
.target sm_100
.address_size 64

	// .globl	_Z13AverageFinderPiS_iiii
.extern .func  (.param .b32 func_retval0) vprintf
(
	.param .b64 vprintf_param_0,
	.param .b64 vprintf_param_1
)
;
.global .align 1 .b8 $str[14] = {84, 104, 114, 101, 97, 100, 58, 32, 37, 100, 37, 100, 10};
.global .align 1 .b8 $str$1[10] = {115, 117, 109, 32, 61, 32, 37, 100, 10};
.global .align 1 .b8 $str$2[10] = {97, 118, 103, 32, 61, 32, 37, 100, 10};

.visible .entry _Z13AverageFinderPiS_iiii(
	.param .u64 .ptr .align 1 _Z13AverageFinderPiS_iiii_param_0,
	.param .u64 .ptr .align 1 _Z13AverageFinderPiS_iiii_param_1,
	.param .u32 _Z13AverageFinderPiS_iiii_param_2,
	.param .u32 _Z13AverageFinderPiS_iiii_param_3,
	.param .u32 _Z13AverageFinderPiS_iiii_param_4,
	.param .u32 _Z13AverageFinderPiS_iiii_param_5
)
{
	.local .align 8 .b8 	__local_depot0[8];
	.reg .b64 	%SP;
	.reg .b64 	%SPL;
	.reg .b32 	%r<15>;
	.reg .b64 	%rd<13>;

	mov.u64 	%SPL, __local_depot0;
	cvta.local.u64 	%SP, %SPL;
	ld.param.u64 	%rd1, [_Z13AverageFinderPiS_iiii_param_1];
	ld.param.u32 	%r1, [_Z13AverageFinderPiS_iiii_param_2];
	ld.param.u32 	%r2, [_Z13AverageFinderPiS_iiii_param_4];
	add.u64 	%rd2, %SP, 0;
	add.u64 	%rd3, %SPL, 0;
	mov.u32 	%r3, %tid.x;
	mov.u32 	%r4, %tid.y;
	st.local.v2.u32 	[%rd3], {%r3, %r4};
	mov.u64 	%rd4, $str;
	cvta.global.u64 	%rd5, %rd4;
	{ // callseq 0, 0
	.param .b64 param0;
	st.param.b64 	[param0], %rd5;
	.param .b64 param1;
	st.param.b64 	[param1], %rd2;
	.param .b32 retval0;
	call.uni (retval0), 
	vprintf, 
	(
	param0, 
	param1
	);
	ld.param.b32 	%r5, [retval0];
	} // callseq 0
	cvta.to.global.u64 	%rd6, %rd1;
	mov.b32 	%r7, 100;
	st.local.u32 	[%rd3], %r7;
	mov.u64 	%rd7, $str$1;
	cvta.global.u64 	%rd8, %rd7;
	{ // callseq 1, 0
	.param .b64 param0;
	st.param.b64 	[param0], %rd8;
	.param .b64 param1;
	st.param.b64 	[param1], %rd2;
	.param .b32 retval0;
	call.uni (retval0), 
	vprintf, 
	(
	param0, 
	param1
	);
	ld.param.b32 	%r8, [retval0];
	} // callseq 1
	st.local.u32 	[%rd3], %r7;
	mov.u64 	%rd9, $str$2;
	cvta.global.u64 	%rd10, %rd9;
	{ // callseq 2, 0
	.param .b64 param0;
	st.param.b64 	[param0], %rd10;
	.param .b64 param1;
	st.param.b64 	[param1], %rd2;
	.param .b32 retval0;
	call.uni (retval0), 
	vprintf, 
	(
	param0, 
	param1
	);
	ld.param.b32 	%r10, [retval0];
	} // callseq 2
	sub.s32 	%r12, %r1, %r2;
	mad.lo.s32 	%r13, %r3, %r12, %r3;
	add.s32 	%r14, %r13, %r4;
	mul.wide.u32 	%rd11, %r14, 4;
	add.s64 	%rd12, %rd6, %rd11;
	st.global.u32 	[%rd12], %r7;
	ret;

}


// ===== COMPILED SASS (sm_100) =====

	.target	sm_100

	.elftype	@"ET_EXEC"


//--------------------- .note.nv.tkinfo           --------------------------
	.section	.note.nv.tkinfo,"",@"SHT_NOTE"
	.sectionflags	@"SHF_NOTE_NV_TKINFO"
	.tkinfo
        /*0018*/ 	.word	0x00000002
        /*0030*/ 	.string	""
        /*0030*/ 	.string	"ptxas"
        /*0030*/ 	.string	"Cuda compilation tools, release 13.0, V13.0.88"
        /*0030*/ 	.string	"Build cuda_13.0.r13.0/compiler.36424714_0"
        /*0030*/ 	.string	"-arch sm_100 -m 64 "



//--------------------- .note.nv.cuinfo           --------------------------
	.section	.note.nv.cuinfo,"",@"SHT_NOTE"
	.sectionflags	@"SHF_NOTE_NV_CUINFO"
        /*0018*/ 	.short	0x0002
        /*001a*/ 	.short	0x0064
        /*001c*/ 	.short	0x0082
	.zero		2


//--------------------- .nv.info                  --------------------------
	.section	.nv.info,"",@"SHT_CUDA_INFO"
	.align	4


	//----- nvinfo : EIATTR_REGCOUNT
	.align		4
        /*0000*/ 	.byte	0x04, 0x2f
        /*0002*/ 	.short	(.L_4 - .L_3)
	.align		4
.L_3:
        /*0004*/ 	.word	index@(_Z13AverageFinderPiS_iiii)
        /*0008*/ 	.word	0x0000001a


	//----- nvinfo : EIATTR_FRAME_SIZE
	.align		4
.L_4:
        /*000c*/ 	.byte	0x04, 0x11
        /*000e*/ 	.short	(.L_6 - .L_5)
	.align		4
.L_5:
        /*0010*/ 	.word	index@(_Z13AverageFinderPiS_iiii)
        /*0014*/ 	.word	0x00000008


	//----- nvinfo : EIATTR_MIN_STACK_SIZE
	.align		4
.L_6:
        /*0018*/ 	.byte	0x04, 0x12
        /*001a*/ 	.short	(.L_8 - .L_7)
	.align		4
.L_7:
        /*001c*/ 	.word	index@(_Z13AverageFinderPiS_iiii)
        /*0020*/ 	.word	0x00000008
.L_8:


//--------------------- .nv.compat                --------------------------
	.section	.nv.compat,"",@"SHT_CUDA_COMPAT_INFO"
	.align	4
        /*0000*/ 	.byte	0x02, 0x09, 0x00, 0x00, 0x02, 0x02, 0x01, 0x00, 0x02, 0x05, 0x05, 0x00, 0x03, 0x07, 0x01, 0x01
        /*0010*/ 	.byte	0x02, 0x03, 0x00, 0x00, 0x02, 0x06, 0x01, 0x00, 0x04, 0x0b, 0x08, 0x00, 0x09, 0x00, 0x00, 0x00
        /*0020*/ 	.byte	0x00, 0x00, 0x00, 0x00


//--------------------- .nv.info._Z13AverageFinderPiS_iiii --------------------------
	.section	.nv.info._Z13AverageFinderPiS_iiii,"",@"SHT_CUDA_INFO"
	.sectionflags	@""
	.align	4


	//----- nvinfo : EIATTR_CUDA_API_VERSION
	.align		4
        /*0000*/ 	.byte	0x04, 0x37
        /*0002*/ 	.short	(.L_10 - .L_9)
.L_9:
        /*0004*/ 	.word	0x00000082


	//----- nvinfo : EIATTR_KPARAM_INFO
	.align		4
.L_10:
        /*0008*/ 	.byte	0x04, 0x17
        /*000a*/ 	.short	(.L_12 - .L_11)
.L_11:
        /*000c*/ 	.word	0x00000000
        /*0010*/ 	.short	0x0005
        /*0012*/ 	.short	0x001c
        /*0014*/ 	.byte	0x00, 0xf0, 0x11, 0x00


	//----- nvinfo : EIATTR_KPARAM_INFO
	.align		4
.L_12:
        /*0018*/ 	.byte	0x04, 0x17
        /*001a*/ 	.short	(.L_14 - .L_13)
.L_13:
        /*001c*/ 	.word	0x00000000
        /*0020*/ 	.short	0x0004
        /*0022*/ 	.short	0x0018
        /*0024*/ 	.byte	0x00, 0xf0, 0x11, 0x00


	//----- nvinfo : EIATTR_KPARAM_INFO
	.align		4
.L_14:
        /*0028*/ 	.byte	0x04, 0x17
        /*002a*/ 	.short	(.L_16 - .L_15)
.L_15:
        /*002c*/ 	.word	0x00000000
        /*0030*/ 	.short	0x0003
        /*0032*/ 	.short	0x0014
        /*0034*/ 	.byte	0x00, 0xf0, 0x11, 0x00


	//----- nvinfo : EIATTR_KPARAM_INFO
	.align		4
.L_16:
        /*0038*/ 	.byte	0x04, 0x17
        /*003a*/ 	.short	(.L_18 - .L_17)
.L_17:
        /*003c*/ 	.word	0x00000000
        /*0040*/ 	.short	0x0002
        /*0042*/ 	.short	0x0010
        /*0044*/ 	.byte	0x00, 0xf0, 0x11, 0x00


	//----- nvinfo : EIATTR_KPARAM_INFO
	.align		4
.L_18:
        /*0048*/ 	.byte	0x04, 0x17
        /*004a*/ 	.short	(.L_20 - .L_19)
.L_19:
        /*004c*/ 	.word	0x00000000
        /*0050*/ 	.short	0x0001
        /*0052*/ 	.short	0x0008
        /*0054*/ 	.byte	0x00, 0xf5, 0x21, 0x00


	//----- nvinfo : EIATTR_KPARAM_INFO
	.align		4
.L_20:
        /*0058*/ 	.byte	0x04, 0x17
        /*005a*/ 	.short	(.L_22 - .L_21)
.L_21:
        /*005c*/ 	.word	0x00000000
        /*0060*/ 	.short	0x0000
        /*0062*/ 	.short	0x0000
        /*0064*/ 	.byte	0x00, 0xf5, 0x21, 0x00


	//----- nvinfo : EIATTR_SPARSE_MMA_MASK
	.align		4
.L_22:
        /*0068*/ 	.byte	0x03, 0x50
        /*006a*/ 	.short	0x0000


	//----- nvinfo : EIATTR_MAXREG_COUNT
	.align		4
        /*006c*/ 	.byte	0x03, 0x1b
        /*006e*/ 	.short	0x00ff


	//----- nvinfo : EIATTR_EXTERNS
	.align		4
        /*0070*/ 	.byte	0x04, 0x0f
        /*0072*/ 	.short	(.L_24 - .L_23)


	//   ....[0]....
	.align		4
.L_23:
        /*0074*/ 	.word	index@(vprintf)


	//----- nvinfo : EIATTR_MERCURY_ISA_VERSION
	.align		4
.L_24:
        /*0078*/ 	.byte	0x03, 0x5f
        /*007a*/ 	.short	0x0101


	//----- nvinfo : EIATTR_VRC_CTA_INIT_COUNT
	.align		4
        /*007c*/ 	.byte	0x02, 0x4a
	.zero		1
	.zero		1


	//----- nvinfo : EIATTR_SYSCALL_OFFSETS
	.align		4
        /*0080*/ 	.byte	0x04, 0x46
        /*0082*/ 	.short	(.L_26 - .L_25)


	//   ....[0]....
.L_25:
        /*0084*/ 	.word	0x00000110


	//   ....[1]....
        /*0088*/ 	.word	0x000001b0


	//   ....[2]....
        /*008c*/ 	.word	0x00000260


	//----- nvinfo : EIATTR_EXIT_INSTR_OFFSETS
	.align		4
.L_26:
        /*0090*/ 	.byte	0x04, 0x1c
        /*0092*/ 	.short	(.L_28 - .L_27)


	//   ....[0]....
.L_27:
        /*0094*/ 	.word	0x00000320


	//----- nvinfo : EIATTR_CBANK_PARAM_SIZE
	.align		4
.L_28:
        /*0098*/ 	.byte	0x03, 0x19
        /*009a*/ 	.short	0x0020


	//----- nvinfo : EIATTR_PARAM_CBANK
	.align		4
        /*009c*/ 	.byte	0x04, 0x0a
        /*009e*/ 	.short	(.L_30 - .L_29)
	.align		4
.L_29:
        /*00a0*/ 	.word	index@(.nv.constant0._Z13AverageFinderPiS_iiii)
        /*00a4*/ 	.short	0x0380
        /*00a6*/ 	.short	0x0020


	//----- nvinfo : EIATTR_SW_WAR
	.align		4
.L_30:
        /*00a8*/ 	.byte	0x04, 0x36
        /*00aa*/ 	.short	(.L_32 - .L_31)
.L_31:
        /*00ac*/ 	.word	0x00000008
.L_32:


//--------------------- .nv.callgraph             --------------------------
	.section	.nv.callgraph,"",@"SHT_CUDA_CALLGRAPH"
	.align	4
	.sectionentsize	8
	.align		4
        /*0000*/ 	.word	0x00000000
	.align		4
        /*0004*/ 	.word	0xffffffff
	.align		4
        /*0008*/ 	.word	index@(_Z13AverageFinderPiS_iiii)
	.align		4
        /*000c*/ 	.word	index@(vprintf)
	.align		4
        /*0010*/ 	.word	0x00000000
	.align		4
        /*0014*/ 	.word	0xfffffffe
	.align		4
        /*0018*/ 	.word	0x00000000
	.align		4
        /*001c*/ 	.word	0xfffffffd
	.align		4
        /*0020*/ 	.word	0x00000000
	.align		4
        /*0024*/ 	.word	0xfffffffc


//--------------------- .nv.constant4             --------------------------
	.section	.nv.constant4,"a",@progbits
	.align	8
	.align		8
.nv.constant4:
        /*0000*/ 	.dword	vprintf
	.align		8
        /*0008*/ 	.dword	$str
	.align		8
        /*0010*/ 	.dword	$str$1
	.align		8
        /*0018*/ 	.dword	$str$2


//--------------------- .text._Z13AverageFinderPiS_iiii --------------------------
	.section	.text._Z13AverageFinderPiS_iiii,"ax",@progbits
	.align	128
        .global         _Z13AverageFinderPiS_iiii
        .type           _Z13AverageFinderPiS_iiii,@function
        .size           _Z13AverageFinderPiS_iiii,(.L_x_4 - _Z13AverageFinderPiS_iiii)
        .other          _Z13AverageFinderPiS_iiii,@"STO_CUDA_ENTRY STV_DEFAULT"
_Z13AverageFinderPiS_iiii:
.text._Z13AverageFinderPiS_iiii:
[----:B------:R-:W0:Y:S01]  /*0000*/  LDC R1, c[0x0][0x37c] ;  /* 0x0000df00ff017b82 */ /* 0x000e220000000800 */
[----:B------:R-:W1:Y:S01]  /*0010*/  S2R R18, SR_TID.X ;  /* 0x0000000000127919 */ /* 0x000e620000002100 */
[----:B------:R-:W2:Y:S01]  /*0020*/  LDCU UR4, c[0x0][0x2f8] ;  /* 0x00005f00ff0477ac */ /* 0x000ea20008000800 */
[----:B0-----:R-:W-:Y:S01]  /*0030*/  VIADD R1, R1, 0xfffffff8 ;  /* 0xfffffff801017836 */ /* 0x001fe20000000000 */
[----:B------:R-:W-:Y:S01]  /*0040*/  MOV R23, 0x0 ;  /* 0x0000000000177802 */ /* 0x000fe20000000f00 */
[----:B------:R-:W1:Y:S01]  /*0050*/  S2R R19, SR_TID.Y ;  /* 0x0000000000137919 */ /* 0x000e620000002200 */
[----:B------:R-:W0:Y:S02]  /*0060*/  LDCU UR5, c[0x0][0x2fc] ;  /* 0x00005f80ff0577ac */ /* 0x000e240008000800 */
[----:B------:R3:W4:Y:S01]  /*0070*/  LDC.64 R8, c[0x4][R23] ;  /* 0x0100000017087b82 */ /* 0x0007220000000a00 */
[----:B------:R-:W5:Y:S01]  /*0080*/  LDCU.64 UR6, c[0x4][0x8] ;  /* 0x01000100ff0677ac */ /* 0x000f620008000a00 */
[----:B--2---:R-:W-:-:S05]  /*0090*/  IADD3 R22, P0, PT, R1, UR4, RZ ;  /* 0x0000000401167c10 */ /* 0x004fca000ff1e0ff */
[----:B0-----:R-:W-:Y:S02]  /*00a0*/  IMAD.X R2, RZ, RZ, UR5, P0 ;  /* 0x00000005ff027e24 */ /* 0x001fe400080e06ff */
[----:B------:R-:W-:Y:S01]  /*00b0*/  IMAD.MOV.U32 R6, RZ, RZ, R22 ;  /* 0x000000ffff067224 */ /* 0x000fe200078e0016 */
[----:B-----5:R-:W-:Y:S01]  /*00c0*/  MOV R4, UR6 ;  /* 0x0000000600047c02 */ /* 0x020fe20008000f00 */
[----:B------:R-:W-:Y:S01]  /*00d0*/  IMAD.U32 R5, RZ, RZ, UR7 ;  /* 0x00000007ff057e24 */ /* 0x000fe2000f8e00ff */
[----:B------:R-:W-:Y:S01]  /*00e0*/  MOV R7, R2 ;  /* 0x0000000200077202 */ /* 0x000fe20000000f00 */
[----:B-1----:R3:W-:Y:S06]  /*00f0*/  STL.64 [R1], R18 ;  /* 0x0000001201007387 */ /* 0x0027ec0000100a00 */
[----:B------:R-:W-:-:S07]  /*0100*/  LEPC R20, `(.L_x_0) ;  /* 0x000000001014794e */ /* 0x000fce0000000000 */
[----:B---34-:R-:W-:Y:S05]  /*0110*/  CALL.ABS.NOINC R8 ;  /* 0x0000000008007343 */ /* 0x018fea0003c00000 */
.L_x_0:
[----:B------:R-:W-:Y:S01]  /*0120*/  IMAD.MOV.U32 R0, RZ, RZ, 0x64 ;  /* 0x00000064ff007424 */ /* 0x000fe200078e00ff */
[----:B------:R0:W1:Y:S01]  /*0130*/  LDC.64 R8, c[0x4][R23] ;  /* 0x0100000017087b82 */ /* 0x0000620000000a00 */
[----:B------:R-:W2:Y:S01]  /*0140*/  LDCU.64 UR4, c[0x4][0x10] ;  /* 0x01000200ff0477ac */ /* 0x000ea20008000a00 */
[----:B------:R-:W-:Y:S01]  /*0150*/  MOV R6, R22 ;  /* 0x0000001600067202 */ /* 0x000fe20000000f00 */
[----:B------:R-:W-:Y:S01]  /*0160*/  IMAD.MOV.U32 R7, RZ, RZ, R2 ;  /* 0x000000ffff077224 */ /* 0x000fe200078e0002 */
[----:B------:R0:W-:Y:S01]  /*0170*/  STL [R1], R0 ;  /* 0x0000000001007387 */ /* 0x0001e20000100800 */
[----:B--2---:R-:W-:Y:S01]  /*0180*/  MOV R4, UR4 ;  /* 0x0000000400047c02 */ /* 0x004fe20008000f00 */
[----:B0-----:R-:W-:-:S07]  /*0190*/  IMAD.U32 R5, RZ, RZ, UR5 ;  /* 0x00000005ff057e24 */ /* 0x001fce000f8e00ff */
[----:B------:R-:W-:-:S07]  /*01a0*/  LEPC R20, `(.L_x_1) ;  /* 0x000000001014794e */ /* 0x000fce0000000000 */
[----:B-1----:R-:W-:Y:S05]  /*01b0*/  CALL.ABS.NOINC R8 ;  /* 0x0000000008007343 */ /* 0x002fea0003c00000 */
.L_x_1:
[----:B------:R-:W-:Y:S01]  /*01c0*/  HFMA2 R0, -RZ, RZ, 0, 5.9604644775390625e-06 ;  /* 0x00000064ff007431 */ /* 0x000fe200000001ff */
[----:B------:R0:W1:Y:S01]  /*01d0*/  LDC.64 R8, c[0x4][R23] ;  /* 0x0100000017087b82 */ /* 0x0000620000000a00 */
[----:B------:R-:W2:Y:S01]  /*01e0*/  LDCU.64 UR4, c[0x4][0x18] ;  /* 0x01000300ff0477ac */ /* 0x000ea20008000a00 */
[----:B------:R-:W-:Y:S01]  /*01f0*/  IMAD.MOV.U32 R6, RZ, RZ, R22 ;  /* 0x000000ffff067224 */ /* 0x000fe200078e0016 */
[----:B------:R-:W-:Y:S01]  /*0200*/  MOV R7, R2 ;  /* 0x0000000200077202 */ /* 0x000fe20000000f00 */
[----:B------:R0:W-:Y:S04]  /*0210*/  STL [R1], R0 ;  /* 0x0000000001007387 */ /* 0x0001e80000100800 */
[----:B------:R-:W3:Y:S01]  /*0220*/  LDC.64 R16, c[0x0][0x358] ;  /* 0x0000d600ff107b82 */ /* 0x000ee20000000a00 */
[----:B--2---:R-:W-:Y:S01]  /*0230*/  IMAD.U32 R4, RZ, RZ, UR4 ;  /* 0x00000004ff047e24 */ /* 0x004fe2000f8e00ff */
[----:B0-----:R-:W-:-:S07]  /*0240*/  MOV R5, UR5 ;  /* 0x0000000500057c02 */ /* 0x001fce0008000f00 */
[----:B------:R-:W-:-:S07]  /*0250*/  LEPC R20, `(.L_x_2) ;  /* 0x000000001014794e */ /* 0x000fce0000000000 */
[----:B-1-3--:R-:W-:Y:S05]  /*0260*/  CALL.ABS.NOINC R8 ;  /* 0x0000000008007343 */ /* 0x00afea0003c00000 */
.L_x_2:
[----:B------:R-:W0:Y:S01]  /*0270*/  LDCU UR4, c[0x0][0x390] ;  /* 0x00007200ff0477ac */ /* 0x000e220008000800 */
[----:B------:R-:W1:Y:S01]  /*0280*/  LDC.64 R2, c[0x0][0x388] ;  /* 0x0000e200ff027b82 */ /* 0x000e620000000a00 */
[----:B------:R-:W-:Y:S01]  /*0290*/  HFMA2 R5, -RZ, RZ, 0, 5.9604644775390625e-06 ;  /* 0x00000064ff057431 */ /* 0x000fe200000001ff */
[----:B------:R-:W0:Y:S02]  /*02a0*/  LDCU UR5, c[0x0][0x398] ;  /* 0x00007300ff0577ac */ /* 0x000e240008000800 */
[----:B0-----:R-:W-:Y:S01]  /*02b0*/  UIADD3 UR4, UPT, UPT, UR4, -UR5, URZ ;  /* 0x8000000504047290 */ /* 0x001fe2000fffe0ff */
[----:B------:R-:W-:-:S05]  /*02c0*/  R2UR UR5, R17 ;  /* 0x00000000110572ca */ /* 0x000fca00000e0000 */
[----:B------:R-:W-:Y:S01]  /*02d0*/  IMAD R18, R18, UR4, R18 ;  /* 0x0000000412127c24 */ /* 0x000fe2000f8e0212 */
[----:B------:R-:W-:-:S03]  /*02e0*/  R2UR UR4, R16 ;  /* 0x00000000100472ca */ /* 0x000fc600000e0000 */
[----:B------:R-:W-:-:S04]  /*02f0*/  IMAD.IADD R19, R18, 0x1, R19 ;  /* 0x0000000112137824 */ /* 0x000fc800078e0213 */
[----:B-1----:R-:W-:-:S06]  /*0300*/  IMAD.WIDE.U32 R2, R19, 0x4, R2 ;  /* 0x0000000413027825 */ /* 0x002fcc00078e0002 */
[----:B------:R-:W-:Y:S01]  /*0310*/  STG.E desc[UR4][R2.64], R5 ;  /* 0x0000000502007986 */ /* 0x000fe2000c101904 */
[----:B------:R-:W-:Y:S05]  /*0320*/  EXIT ;  /* 0x000000000000794d */ /* 0x000fea0003800000 */
.L_x_3:
[----:B------:R-:W-:-:S00]  /*0330*/  BRA `(.L_x_3) ;  /* 0xfffffffc00fc7947 */ /* 0x000fc0000383ffff */
[----:B------:R-:W-:-:S00]  /*0340*/  NOP ;  /* 0x0000000000007918 */ /* 0x000fc00000000000 */
        /* <DEDUP_REMOVED lines=11> */
.L_x_4:


//--------------------- .nv.global.init           --------------------------
	.section	.nv.global.init,"aw",@progbits
.nv.global.init:
	.type		$str$2,@object
	.size		$str$2,($str$1 - $str$2)
$str$2:
        /*0000*/ 	.byte	0x61, 0x76, 0x67, 0x20, 0x3d, 0x20, 0x25, 0x64, 0x0a, 0x00
	.type		$str$1,@object
	.size		$str$1,($str - $str$1)
$str$1:
        /*000a*/ 	.byte	0x73, 0x75, 0x6d, 0x20, 0x3d, 0x20, 0x25, 0x64, 0x0a, 0x00
	.type		$str,@object
	.size		$str,(.L_0 - $str)
$str:
        /*0014*/ 	.byte	0x54, 0x68, 0x72, 0x65, 0x61, 0x64, 0x3a, 0x20, 0x25, 0x64, 0x25, 0x64, 0x0a, 0x00
.L_0:


//--------------------- .nv.shared.reserved.0     --------------------------
	.section	.nv.shared.reserved.0,"aw",@nobits
	.weak		__nv_reservedSMEM_offset_0_alias
	.size		__nv_reservedSMEM_offset_0_alias, 0, 64
	.other		__nv_reservedSMEM_offset_0_alias,@"STO_CUDA_RESERVED_SHARED STV_DEFAULT"
__nv_reservedSMEM_offset_0_alias:
	.zero		0
	.zero		64


//--------------------- .nv.constant0._Z13AverageFinderPiS_iiii --------------------------
	.section	.nv.constant0._Z13AverageFinderPiS_iiii,"a",@progbits
	.sectionflags	@""
	.align	4
.nv.constant0._Z13AverageFinderPiS_iiii:
	.zero		928


//--------------------- SYMBOLS --------------------------

	.type		.nv.reservedSmem.offset0,@object
	.size		.nv.reservedSmem.offset0,0x4
	.type		vprintf,@function
